	.headerflags	@"EF_CUDA_TEXMODE_UNIFIED EF_CUDA_64BIT_ADDRESS EF_CUDA_ACCELERATORS EF_CUDA_SM90 EF_CUDA_VIRTUAL_SM(EF_CUDA_SM90)"
	.elftype	@"ET_EXEC"


//--------------------- .nv.info                  --------------------------
	.section	.nv.info,"",@"SHT_CUDA_INFO"
	.align	4


	//----- nvinfo : EIATTR_REGCOUNT
	.align		4
        /*0000*/ 	.byte	0x04, 0x2f
        /*0002*/ 	.short	(.L_1 - .L_0)
	.align		4
.L_0:
        /*0004*/ 	.word	index@(triton_poi_fused_max_pool2d_with_indices_11)
        /*0008*/ 	.word	0x00000010


	//----- nvinfo : EIATTR_MIN_STACK_SIZE
	.align		4
.L_1:
        /*000c*/ 	.byte	0x04, 0x12
        /*000e*/ 	.short	(.L_3 - .L_2)
	.align		4
.L_2:
        /*0010*/ 	.word	index@(triton_poi_fused_max_pool2d_with_indices_11)
        /*0014*/ 	.word	0x00000000


	//----- nvinfo : EIATTR_FRAME_SIZE
	.align		4
.L_3:
        /*0018*/ 	.byte	0x04, 0x11
        /*001a*/ 	.short	(.L_5 - .L_4)
	.align		4
.L_4:
        /*001c*/ 	.word	index@(triton_poi_fused_max_pool2d_with_indices_11)
        /*0020*/ 	.word	0x00000000


	//----- nvinfo : EIATTR_MIN_STACK_SIZE
	.align		4
.L_5:
        /*0024*/ 	.byte	0x04, 0x12
        /*0026*/ 	.short	(.L_7 - .L_6)
	.align		4
.L_6:
        /*0028*/ 	.word	index@(triton_poi_fused_max_pool2d_with_indices_11)
        /*002c*/ 	.word	0x00000000
.L_7:


//--------------------- .nv.info.triton_poi_fused_max_pool2d_with_indices_11 --------------------------
	.section	.nv.info.triton_poi_fused_max_pool2d_with_indices_11,"",@"SHT_CUDA_INFO"
	.sectionflags	@""
	.align	4


	//----- nvinfo : EIATTR_CUDA_API_VERSION
	.align		4
        /*0000*/ 	.byte	0x04, 0x37
        /*0002*/ 	.short	(.L_9 - .L_8)
.L_8:
        /*0004*/ 	.word	0x0000007c


	//----- nvinfo : EIATTR_KPARAM_INFO
	.align		4
.L_9:
        /*0008*/ 	.byte	0x04, 0x17
        /*000a*/ 	.short	(.L_11 - .L_10)
.L_10:
        /*000c*/ 	.word	0x00000000
        /*0010*/ 	.short	0x0003
        /*0012*/ 	.short	0x0018
        /*0014*/ 	.byte	0x00, 0xf0, 0x11, 0x00


	//----- nvinfo : EIATTR_KPARAM_INFO
	.align		4
.L_11:
        /*0018*/ 	.byte	0x04, 0x17
        /*001a*/ 	.short	(.L_13 - .L_12)
.L_12:
        /*001c*/ 	.word	0x00000000
        /*0020*/ 	.short	0x0002
        /*0022*/ 	.short	0x0010
        /*0024*/ 	.byte	0x00, 0xf4, 0x21, 0x00


	//----- nvinfo : EIATTR_KPARAM_INFO
	.align		4
.L_13:
        /*0028*/ 	.byte	0x04, 0x17
        /*002a*/ 	.short	(.L_15 - .L_14)
.L_14:
        /*002c*/ 	.word	0x00000000
        /*0030*/ 	.short	0x0001
        /*0032*/ 	.short	0x0008
        /*0034*/ 	.byte	0x00, 0xf4, 0x21, 0x00


	//----- nvinfo : EIATTR_KPARAM_INFO
	.align		4
.L_15:
        /*0038*/ 	.byte	0x04, 0x17
        /*003a*/ 	.short	(.L_17 - .L_16)
.L_16:
        /*003c*/ 	.word	0x00000000
        /*0040*/ 	.short	0x0000
        /*0042*/ 	.short	0x0000
        /*0044*/ 	.byte	0x00, 0xf4, 0x21, 0x00


	//----- nvinfo : EIATTR_SPARSE_MMA_MASK
	.align		4
.L_17:
        /*0048*/ 	.byte	0x03, 0x50
        /*004a*/ 	.short	0x0000


	//----- nvinfo : EIATTR_MAXREG_COUNT
	.align		4
        /*004c*/ 	.byte	0x03, 0x1b
        /*004e*/ 	.short	0x00ff


	//----- nvinfo : EIATTR_EXIT_INSTR_OFFSETS
	.align		4
        /*0050*/ 	.byte	0x04, 0x1c
        /*0052*/ 	.short	(.L_19 - .L_18)


	//   ....[0]....
.L_18:
        /*0054*/ 	.word	0x00000410


	//----- nvinfo : EIATTR_REQNTID
	.align		4
.L_19:
        /*0058*/ 	.byte	0x04, 0x10
        /*005a*/ 	.short	(.L_21 - .L_20)
.L_20:
        /*005c*/ 	.word	0x00000100
        /*0060*/ 	.word	0x00000001
        /*0064*/ 	.word	0x00000001


	//----- nvinfo : EIATTR_CBANK_PARAM_SIZE
	.align		4
.L_21:
        /*0068*/ 	.byte	0x03, 0x19
        /*006a*/ 	.short	0x001c


	//----- nvinfo : EIATTR_PARAM_CBANK
	.align		4
        /*006c*/ 	.byte	0x04, 0x0a
        /*006e*/ 	.short	(.L_23 - .L_22)
	.align		4
.L_22:
        /*0070*/ 	.word	index@(.nv.constant0.triton_poi_fused_max_pool2d_with_indices_11)
        /*0074*/ 	.short	0x0210
        /*0076*/ 	.short	0x001c


	//----- nvinfo : EIATTR_SW_WAR
	.align		4
.L_23:
        /*0078*/ 	.byte	0x04, 0x36
        /*007a*/ 	.short	(.L_25 - .L_24)
.L_24:
        /*007c*/ 	.word	0x00000008
.L_25:


//--------------------- .nv.callgraph             --------------------------
	.section	.nv.callgraph,"",@"SHT_CUDA_CALLGRAPH"
	.align	4
	.sectionentsize	8
	.align		4
        /*0000*/ 	.word	0x00000000
	.align		4
        /*0004*/ 	.word	0xffffffff
	.align		4
        /*0008*/ 	.word	0x00000000
	.align		4
        /*000c*/ 	.word	0xfffffffe
	.align		4
        /*0010*/ 	.word	0x00000000
	.align		4
        /*0014*/ 	.word	0xfffffffd
	.align		4
        /*0018*/ 	.word	0x00000000
	.align		4
        /*001c*/ 	.word	0xfffffffc


//--------------------- .text.triton_poi_fused_max_pool2d_with_indices_11 --------------------------
	.section	.text.triton_poi_fused_max_pool2d_with_indices_11,"ax",@progbits
	.align	128
        .global         triton_poi_fused_max_pool2d_with_indices_11
        .type           triton_poi_fused_max_pool2d_with_indices_11,@function
        .size           triton_poi_fused_max_pool2d_with_indices_11,(.L_x_1 - triton_poi_fused_max_pool2d_with_indices_11)
        .other          triton_poi_fused_max_pool2d_with_indices_11,@"STO_CUDA_ENTRY STV_DEFAULT"
triton_poi_fused_max_pool2d_with_indices_11:
.text.triton_poi_fused_max_pool2d_with_indices_11:
[----:B------:R-:W-:Y:S01]  /*0000*/  LDC R1, c[0x0][0x28] ;  /* 0x00000a00ff017b82 */ /* 0x000fe20000000800 */
[----:B------:R-:W1:Y:S01]  /*0010*/  S2R R0, SR_TID.X ;  /* 0x0000000000007919 */ /* 0x000e620000002100 */
[----:B------:R-:W-:Y:S01]  /*0020*/  ULDC.64 UR4, c[0x0][0x208] ;  /* 0x0000820000047ab9 */ /* 0x000fe20000000a00 */
[----:B------:R-:W-:Y:S01]  /*0030*/  ULDC.64 UR6, c[0x0][0x220] ;  /* 0x0000880000067ab9 */ /* 0x000fe20000000a00 */
[----:B------:R-:W2:Y:S01]  /*0040*/  S2R R3, SR_CTAID.X ;  /* 0x0000000000037919 */ /* 0x000ea20000002500 */
[----:B-1----:R-:W-:Y:S01]  /*0050*/  IMAD.SHL.U32 R0, R0, 0x2, RZ ;  /* 0x0000000200007824 */ /* 0x002fe200078e00ff */
[----:B--2---:R-:W-:-:S04]  /*0060*/  SHF.R.S32.HI R5, RZ, 0x16, R3 ;  /* 0x00000016ff057819 */ /* 0x004fc80000011403 */
[----:B------:R-:W-:Y:S02]  /*0070*/  LOP3.LUT R0, R0, 0x1fe, RZ, 0xc0, !PT ;  /* 0x000001fe00007812 */ /* 0x000fe400078ec0ff */
[----:B------:R-:W-:-:S03]  /*0080*/  SGXT R5, R5, 0x1 ;  /* 0x000000010505781a */ /* 0x000fc60000000200 */
[----:B------:R-:W-:-:S05]  /*0090*/  IMAD R0, R3, 0x200, R0 ;  /* 0x0000020003007824 */ /* 0x000fca00078e0200 */
[----:B------:R-:W-:Y:S02]  /*00a0*/  SHF.R.S32.HI R3, RZ, 0x1f, R0 ;  /* 0x0000001fff037819 */ /* 0x000fe40000011400 */
[-C--:B------:R-:W-:Y:S02]  /*00b0*/  LEA.HI R6, R5, R0.reuse, RZ, 0xb ;  /* 0x0000000005067211 */ /* 0x080fe400078f58ff */
[----:B------:R-:W-:Y:S02]  /*00c0*/  LEA.HI R4, R3, R0, RZ, 0x7 ;  /* 0x0000000003047211 */ /* 0x000fe400078f38ff */
[----:B------:R-:W1:Y:S01]  /*00d0*/  LDC.64 R2, c[0x0][0x210] ;  /* 0x00008400ff027b82 */ /* 0x000e620000000a00 */
[----:B------:R-:W-:Y:S01]  /*00e0*/  IMAD.SHL.U32 R7, R6, 0x4, RZ ;  /* 0x0000000406077824 */ /* 0x000fe200078e00ff */
[----:B------:R-:W-:-:S04]  /*00f0*/  SHF.R.S32.HI R5, RZ, 0x7, R4 ;  /* 0x00000007ff057819 */ /* 0x000fc80000011404 */
[----:B------:R-:W-:Y:S02]  /*0100*/  LEA.HI R6, R5, R5, RZ, 0x4 ;  /* 0x0000000505067211 */ /* 0x000fe400078f20ff */
[----:B------:R-:W-:Y:S02]  /*0110*/  LOP3.LUT R8, R7, 0xffffe000, RZ, 0xc0, !PT ;  /* 0xffffe00007087812 */ /* 0x000fe400078ec0ff */
[----:B------:R-:W-:Y:S02]  /*0120*/  LOP3.LUT R7, R4, 0xffffff80, RZ, 0xc0, !PT ;  /* 0xffffff8004077812 */ /* 0x000fe400078ec0ff */
[----:B------:R-:W-:Y:S02]  /*0130*/  LOP3.LUT R6, R6, 0xfffff0, RZ, 0xc0, !PT ;  /* 0x00fffff006067812 */ /* 0x000fe400078ec0ff */
[----:B------:R-:W-:-:S03]  /*0140*/  IADD3 R7, R8, R0, -R7 ;  /* 0x0000000008077210 */ /* 0x000fc60007ffe807 */
[----:B------:R-:W-:-:S04]  /*0150*/  IMAD.IADD R6, R5, 0x1, -R6 ;  /* 0x0000000105067824 */ /* 0x000fc800078e0a06 */
[----:B------:R-:W-:-:S04]  /*0160*/  IMAD R11, R6, 0x100, R7 ;  /* 0x00000100060b7824 */ /* 0x000fc800078e0207 */
[C---:B------:R-:W-:Y:S02]  /*0170*/  VIADD R9, R11.reuse, 0x80 ;  /* 0x000000800b097836 */ /* 0x040fe40000000000 */
[----:B-1----:R-:W-:-:S04]  /*0180*/  IMAD.WIDE R6, R11, 0x4, R2 ;  /* 0x000000040b067825 */ /* 0x002fc800078e0202 */
[--C-:B------:R-:W-:Y:S02]  /*0190*/  IMAD.WIDE R8, R9, 0x4, R2.reuse ;  /* 0x0000000409087825 */ /* 0x100fe400078e0202 */
[----:B------:R-:W2:Y:S02]  /*01a0*/  LDG.E.64 R6, desc[UR4][R6.64] ;  /* 0x0000000406067981 */ /* 0x000ea4000c1e1b00 */
[----:B------:R-:W-:Y:S02]  /*01b0*/  VIADD R5, R11, 0x1000 ;  /* 0x000010000b057836 */ /* 0x000fe40000000000 */
[----:B------:R1:W2:Y:S02]  /*01c0*/  LDG.E.64 R12, desc[UR4][R8.64] ;  /* 0x00000004080c7981 */ /* 0x0002a4000c1e1b00 */
[----:B------:R-:W-:-:S04]  /*01d0*/  IMAD.WIDE R4, R5, 0x4, R2 ;  /* 0x0000000405047825 */ /* 0x000fc800078e0202 */
[----:B------:R-:W-:Y:S02]  /*01e0*/  VIADD R11, R11, 0x1080 ;  /* 0x000010800b0b7836 */ /* 0x000fe40000000000 */
[----:B------:R-:W3:Y:S02]  /*01f0*/  LDG.E.64 R4, desc[UR4][R4.64] ;  /* 0x0000000404047981 */ /* 0x000ee4000c1e1b00 */
[----:B------:R-:W-:Y:S01]  /*0200*/  IMAD.WIDE R2, R11, 0x4, R2 ;  /* 0x000000040b027825 */ /* 0x000fe200078e0202 */
[----:B-1----:R-:W1:Y:S05]  /*0210*/  LDC.64 R8, c[0x0][0x218] ;  /* 0x00008600ff087b82 */ /* 0x002e6a0000000a00 */
[----:B------:R-:W4:Y:S01]  /*0220*/  LDG.E.64 R2, desc[UR4][R2.64] ;  /* 0x0000000402027981 */ /* 0x000f22000c1e1b00 */
[----:B--2---:R-:W-:-:S02]  /*0230*/  FSETP.GT.AND P4, PT, R13, R7, PT ;  /* 0x000000070d00720b */ /* 0x004fc40003f84000 */
[----:B------:R-:W-:Y:S02]  /*0240*/  FSETP.GT.AND P3, PT, R12, R6, PT ;  /* 0x000000060c00720b */ /* 0x000fe40003f64000 */
[----:B------:R-:W-:Y:S02]  /*0250*/  FSETP.NAN.AND P0, PT, R13, R13, PT ;  /* 0x0000000d0d00720b */ /* 0x000fe40003f08000 */
[----:B---3--:R-:W-:Y:S02]  /*0260*/  FSETP.NAN.AND P6, PT, R5, R5, PT ;  /* 0x000000050500720b */ /* 0x008fe40003fc8000 */
[----:B------:R-:W-:Y:S02]  /*0270*/  FSETP.NAN.AND P5, PT, R4, R4, PT ;  /* 0x000000040400720b */ /* 0x000fe40003fa8000 */
[----:B------:R-:W-:-:S03]  /*0280*/  FSETP.NAN.AND P1, PT, R12, R12, PT ;  /* 0x0000000c0c00720b */ /* 0x000fc60003f28000 */
[----:B------:R-:W-:Y:S02]  /*0290*/  @!P4 SEL R13, R13, R7, P0 ;  /* 0x000000070d0dc207 */ /* 0x000fe40000000000 */
[----:B------:R-:W-:Y:S02]  /*02a0*/  @!P3 SEL R12, R12, R6, P1 ;  /* 0x000000060c0cb207 */ /* 0x000fe40000800000 */
[----:B------:R-:W-:Y:S02]  /*02b0*/  FSETP.GEU.AND P0, PT, R13, R5, PT ;  /* 0x000000050d00720b */ /* 0x000fe40003f0e000 */
[----:B----4-:R-:W-:Y:S02]  /*02c0*/  FSETP.NAN.AND P1, PT, R2, R2, PT ;  /* 0x000000020200720b */ /* 0x010fe40003f28000 */
[----:B------:R-:W-:Y:S02]  /*02d0*/  FSETP.GEU.AND P2, PT, R12, R4, PT ;  /* 0x000000040c00720b */ /* 0x000fe40003f4e000 */
[----:B------:R-:W-:-:S02]  /*02e0*/  @!P6 SEL R5, R5, R13, !P0 ;  /* 0x0000000d0505e207 */ /* 0x000fc40004000000 */
[----:B------:R-:W-:Y:S02]  /*02f0*/  FSETP.NAN.AND P6, PT, R3, R3, PT ;  /* 0x000000030300720b */ /* 0x000fe40003fc8000 */
[----:B------:R-:W-:Y:S02]  /*0300*/  SEL R7, RZ, 0x1, !P4 ;  /* 0x00000001ff077807 */ /* 0x000fe40006000000 */
[----:B------:R-:W-:Y:S02]  /*0310*/  @!P5 SEL R4, R4, R12, !P2 ;  /* 0x0000000c0404d207 */ /* 0x000fe40005000000 */
[----:B------:R-:W-:Y:S02]  /*0320*/  SEL R6, RZ, 0x1, !P3 ;  /* 0x00000001ff067807 */ /* 0x000fe40005800000 */
[----:B------:R-:W-:Y:S02]  /*0330*/  SEL R7, R7, 0x2, P0 ;  /* 0x0000000207077807 */ /* 0x000fe40000000000 */
[----:B------:R-:W-:-:S02]  /*0340*/  FSETP.GEU.AND P3, PT, R4, R2, PT ;  /* 0x000000020400720b */ /* 0x000fc40003f6e000 */
[----:B------:R-:W-:Y:S02]  /*0350*/  SEL R10, R6, 0x2, P2 ;  /* 0x00000002060a7807 */ /* 0x000fe40001000000 */
[----:B------:R-:W-:Y:S02]  /*0360*/  FSETP.GEU.AND P0, PT, R5, R3, PT ;  /* 0x000000030500720b */ /* 0x000fe40003f0e000 */
[----:B------:R-:W-:Y:S02]  /*0370*/  @!P1 SEL R2, R2, R4, !P3 ;  /* 0x0000000402029207 */ /* 0x000fe40005800000 */
[----:B------:R-:W-:Y:S02]  /*0380*/  SEL R10, R10, 0x3, P3 ;  /* 0x000000030a0a7807 */ /* 0x000fe40001800000 */
[----:B------:R-:W-:Y:S02]  /*0390*/  SEL R11, R7, 0x3, P0 ;  /* 0x00000003070b7807 */ /* 0x000fe40000000000 */
[----:B------:R-:W-:-:S02]  /*03a0*/  IADD3 R6, P1, R0, UR6, RZ ;  /* 0x0000000600067c10 */ /* 0x000fc4000ff3e0ff */
[----:B------:R-:W-:Y:S01]  /*03b0*/  @!P6 SEL R3, R3, R5, !P0 ;  /* 0x000000050303e207 */ /* 0x000fe20004000000 */
[C---:B-1----:R-:W-:Y:S01]  /*03c0*/  IMAD.WIDE R4, R0.reuse, 0x4, R8 ;  /* 0x0000000400047825 */ /* 0x042fe200078e0208 */
[----:B------:R-:W-:-:S03]  /*03d0*/  LEA.HI.X.SX32 R7, R0, UR7, 0x1, P1 ;  /* 0x0000000700077c11 */ /* 0x000fc600088f0eff */
[----:B------:R-:W-:Y:S01]  /*03e0*/  IMAD R11, R11, 0x100, R10 ;  /* 0x000001000b0b7824 */ /* 0x000fe200078e020a */
[----:B------:R-:W-:Y:S04]  /*03f0*/  STG.E.64 desc[UR4][R4.64], R2 ;  /* 0x0000000204007986 */ /* 0x000fe8000c101b04 */
[----:B------:R-:W-:Y:S01]  /*0400*/  STG.E.U16 desc[UR4][R6.64], R11 ;  /* 0x0000000b06007986 */ /* 0x000fe2000c101504 */
[----:B------:R-:W-:Y:S05]  /*0410*/  EXIT ;  /* 0x000000000000794d */ /* 0x000fea0003800000 */
.L_x_0:
[----:B------:R-:W-:-:S00]  /*0420*/  BRA `(.L_x_0) ;  /* 0xfffffffc00fc7947 */ /* 0x000fc0000383ffff */
[----:B------:R-:W-:-:S00]  /*0430*/  NOP ;  /* 0x0000000000007918 */ /* 0x000fc00000000000 */
        /* <DEDUP_REMOVED lines=12> */
.L_x_1:


//--------------------- .nv.constant0.triton_poi_fused_max_pool2d_with_indices_11 --------------------------
	.section	.nv.constant0.triton_poi_fused_max_pool2d_with_indices_11,"a",@progbits
	.sectionflags	@""
	.align	4
.nv.constant0.triton_poi_fused_max_pool2d_with_indices_11:
	.zero		556
